	.headerflags	@"EF_CUDA_TEXMODE_UNIFIED EF_CUDA_64BIT_ADDRESS EF_CUDA_ACCELERATORS EF_CUDA_SM90 EF_CUDA_VIRTUAL_SM(EF_CUDA_SM90)"
	.elftype	@"ET_EXEC"


//--------------------- .nv.info                  --------------------------
	.section	.nv.info,"",@"SHT_CUDA_INFO"
	.align	4


	//----- nvinfo : EIATTR_REGCOUNT
	.align		4
        /*0000*/ 	.byte	0x04, 0x2f
        /*0002*/ 	.short	(.L_1 - .L_0)
	.align		4
.L_0:
        /*0004*/ 	.word	index@(triton_poi_fused_add_convolution_mul_neg_threshold_54)
        /*0008*/ 	.word	0x00000012


	//----- nvinfo : EIATTR_MIN_STACK_SIZE
	.align		4
.L_1:
        /*000c*/ 	.byte	0x04, 0x12
        /*000e*/ 	.short	(.L_3 - .L_2)
	.align		4
.L_2:
        /*0010*/ 	.word	index@(triton_poi_fused_add_convolution_mul_neg_threshold_54)
        /*0014*/ 	.word	0x00000000


	//----- nvinfo : EIATTR_FRAME_SIZE
	.align		4
.L_3:
        /*0018*/ 	.byte	0x04, 0x11
        /*001a*/ 	.short	(.L_5 - .L_4)
	.align		4
.L_4:
        /*001c*/ 	.word	index@(triton_poi_fused_add_convolution_mul_neg_threshold_54)
        /*0020*/ 	.word	0x00000000


	//----- nvinfo : EIATTR_MIN_STACK_SIZE
	.align		4
.L_5:
        /*0024*/ 	.byte	0x04, 0x12
        /*0026*/ 	.short	(.L_7 - .L_6)
	.align		4
.L_6:
        /*0028*/ 	.word	index@(triton_poi_fused_add_convolution_mul_neg_threshold_54)
        /*002c*/ 	.word	0x00000000
.L_7:


//--------------------- .nv.info.triton_poi_fused_add_convolution_mul_neg_threshold_54 --------------------------
	.section	.nv.info.triton_poi_fused_add_convolution_mul_neg_threshold_54,"",@"SHT_CUDA_INFO"
	.sectionflags	@""
	.align	4


	//----- nvinfo : EIATTR_CUDA_API_VERSION
	.align		4
        /*0000*/ 	.byte	0x04, 0x37
        /*0002*/ 	.short	(.L_9 - .L_8)
.L_8:
        /*0004*/ 	.word	0x0000007c


	//----- nvinfo : EIATTR_KPARAM_INFO
	.align		4
.L_9:
        /*0008*/ 	.byte	0x04, 0x17
        /*000a*/ 	.short	(.L_11 - .L_10)
.L_10:
        /*000c*/ 	.word	0x00000000
        /*0010*/ 	.short	0x0004
        /*0012*/ 	.short	0x0020
        /*0014*/ 	.byte	0x00, 0xf0, 0x11, 0x00


	//----- nvinfo : EIATTR_KPARAM_INFO
	.align		4
.L_11:
        /*0018*/ 	.byte	0x04, 0x17
        /*001a*/ 	.short	(.L_13 - .L_12)
.L_12:
        /*001c*/ 	.word	0x00000000
        /*0020*/ 	.short	0x0003
        /*0022*/ 	.short	0x0018
        /*0024*/ 	.byte	0x00, 0xf4, 0x21, 0x00


	//----- nvinfo : EIATTR_KPARAM_INFO
	.align		4
.L_13:
        /*0028*/ 	.byte	0x04, 0x17
        /*002a*/ 	.short	(.L_15 - .L_14)
.L_14:
        /*002c*/ 	.word	0x00000000
        /*0030*/ 	.short	0x0002
        /*0032*/ 	.short	0x0010
        /*0034*/ 	.byte	0x00, 0xf4, 0x21, 0x00


	//----- nvinfo : EIATTR_KPARAM_INFO
	.align		4
.L_15:
        /*0038*/ 	.byte	0x04, 0x17
        /*003a*/ 	.short	(.L_17 - .L_16)
.L_16:
        /*003c*/ 	.word	0x00000000
        /*0040*/ 	.short	0x0001
        /*0042*/ 	.short	0x0008
        /*0044*/ 	.byte	0x00, 0xf4, 0x21, 0x00


	//----- nvinfo : EIATTR_KPARAM_INFO
	.align		4
.L_17:
        /*0048*/ 	.byte	0x04, 0x17
        /*004a*/ 	.short	(.L_19 - .L_18)
.L_18:
        /*004c*/ 	.word	0x00000000
        /*0050*/ 	.short	0x0000
        /*0052*/ 	.short	0x0000
        /*0054*/ 	.byte	0x00, 0xf4, 0x21, 0x00


	//----- nvinfo : EIATTR_SPARSE_MMA_MASK
	.align		4
.L_19:
        /*0058*/ 	.byte	0x03, 0x50
        /*005a*/ 	.short	0x0000


	//----- nvinfo : EIATTR_MAXREG_COUNT
	.align		4
        /*005c*/ 	.byte	0x03, 0x1b
        /*005e*/ 	.short	0x00ff


	//----- nvinfo : EIATTR_EXIT_INSTR_OFFSETS
	.align		4
        /*0060*/ 	.byte	0x04, 0x1c
        /*0062*/ 	.short	(.L_21 - .L_20)


	//   ....[0]....
.L_20:
        /*0064*/ 	.word	0x00000350


	//   ....[1]....
        /*0068*/ 	.word	0x00000370


	//----- nvinfo : EIATTR_REQNTID
	.align		4
.L_21:
        /*006c*/ 	.byte	0x04, 0x10
        /*006e*/ 	.short	(.L_23 - .L_22)
.L_22:
        /*0070*/ 	.word	0x00000080
        /*0074*/ 	.word	0x00000001
        /*0078*/ 	.word	0x00000001


	//----- nvinfo : EIATTR_CBANK_PARAM_SIZE
	.align		4
.L_23:
        /*007c*/ 	.byte	0x03, 0x19
        /*007e*/ 	.short	0x0024


	//----- nvinfo : EIATTR_PARAM_CBANK
	.align		4
        /*0080*/ 	.byte	0x04, 0x0a
        /*0082*/ 	.short	(.L_25 - .L_24)
	.align		4
.L_24:
        /*0084*/ 	.word	index@(.nv.constant0.triton_poi_fused_add_convolution_mul_neg_threshold_54)
        /*0088*/ 	.short	0x0210
        /*008a*/ 	.short	0x0024


	//----- nvinfo : EIATTR_SW_WAR
	.align		4
.L_25:
        /*008c*/ 	.byte	0x04, 0x36
        /*008e*/ 	.short	(.L_27 - .L_26)
.L_26:
        /*0090*/ 	.word	0x00000008
.L_27:


//--------------------- .nv.callgraph             --------------------------
	.section	.nv.callgraph,"",@"SHT_CUDA_CALLGRAPH"
	.align	4
	.sectionentsize	8
	.align		4
        /*0000*/ 	.word	0x00000000
	.align		4
        /*0004*/ 	.word	0xffffffff
	.align		4
        /*0008*/ 	.word	0x00000000
	.align		4
        /*000c*/ 	.word	0xfffffffe
	.align		4
        /*0010*/ 	.word	0x00000000
	.align		4
        /*0014*/ 	.word	0xfffffffd
	.align		4
        /*0018*/ 	.word	0x00000000
	.align		4
        /*001c*/ 	.word	0xfffffffc


//--------------------- .text.triton_poi_fused_add_convolution_mul_neg_threshold_54 --------------------------
	.section	.text.triton_poi_fused_add_convolution_mul_neg_threshold_54,"ax",@progbits
	.align	128
        .global         triton_poi_fused_add_convolution_mul_neg_threshold_54
        .type           triton_poi_fused_add_convolution_mul_neg_threshold_54,@function
        .size           triton_poi_fused_add_convolution_mul_neg_threshold_54,(.L_x_1 - triton_poi_fused_add_convolution_mul_neg_threshold_54)
        .other          triton_poi_fused_add_convolution_mul_neg_threshold_54,@"STO_CUDA_ENTRY STV_DEFAULT"
triton_poi_fused_add_convolution_mul_neg_threshold_54:
.text.triton_poi_fused_add_convolution_mul_neg_threshold_54:
[----:B------:R-:W0:Y:S02]  /*0000*/  LDC R1, c[0x0][0x28] ;  /* 0x00000a00ff017b82 */ /* 0x000e240000000800 */
[----:B------:R-:W1:Y:S01]  /*0010*/  S2R R0, SR_TID.X ;  /* 0x0000000000007919 */ /* 0x000e620000002100 */
[----:B------:R-:W2:Y:S01]  /*0020*/  LDC.64 R6, c[0x0][0x218] ;  /* 0x00008600ff067b82 */ /* 0x000ea20000000a00 */
[----:B------:R-:W-:Y:S01]  /*0030*/  IMAD.MOV.U32 R2, RZ, RZ, RZ ;  /* 0x000000ffff027224 */ /* 0x000fe200078e00ff */
[----:B------:R-:W-:Y:S01]  /*0040*/  CS2R R10, SRZ ;  /* 0x00000000000a7805 */ /* 0x000fe2000001ff00 */
[----:B------:R-:W3:Y:S01]  /*0050*/  S2R R3, SR_CTAID.X ;  /* 0x0000000000037919 */ /* 0x000ee20000002500 */
[----:B------:R-:W-:Y:S01]  /*0060*/  ULDC.64 UR4, c[0x0][0x208] ;  /* 0x0000820000047ab9 */ /* 0x000fe20000000a00 */
[----:B------:R-:W-:Y:S01]  /*0070*/  ULDC.64 UR6, c[0x0][0x220] ;  /* 0x0000880000067ab9 */ /* 0x000fe20000000a00 */
[----:B------:R-:W-:Y:S02]  /*0080*/  ULDC.64 UR8, c[0x0][0x228] ;  /* 0x00008a0000087ab9 */ /* 0x000fe40000000a00 */
[----:B------:R-:W4:Y:S01]  /*0090*/  LDC.64 R4, c[0x0][0x210] ;  /* 0x00008400ff047b82 */ /* 0x000f220000000a00 */
[----:B-1----:R-:W-:-:S05]  /*00a0*/  IMAD.SHL.U32 R0, R0, 0x2, RZ ;  /* 0x0000000200007824 */ /* 0x002fca00078e00ff */
[----:B------:R-:W-:-:S05]  /*00b0*/  LOP3.LUT R0, R0, 0xfe, RZ, 0xc0, !PT ;  /* 0x000000fe00007812 */ /* 0x000fca00078ec0ff */
[----:B---3--:R-:W-:-:S04]  /*00c0*/  IMAD R3, R3, 0x100, R0 ;  /* 0x0000010003037824 */ /* 0x008fc800078e0200 */
[C---:B------:R-:W-:Y:S01]  /*00d0*/  IMAD.HI R0, R3.reuse, -0x77777777, R2 ;  /* 0x8888888903007827 */ /* 0x040fe200078e0202 */
[----:B------:R-:W-:-:S03]  /*00e0*/  ISETP.GE.AND P0, PT, R3, 0x780, PT ;  /* 0x000007800300780c */ /* 0x000fc60003f06270 */
[----:B----4-:R-:W-:Y:S01]  /*00f0*/  IMAD.WIDE R4, R3, 0x4, R4 ;  /* 0x0000000403047825 */ /* 0x010fe200078e0204 */
[----:B------:R-:W-:-:S04]  /*0100*/  SHF.R.U32.HI R9, RZ, 0x1f, R0 ;  /* 0x0000001fff097819 */ /* 0x000fc80000011600 */
[----:B------:R-:W-:-:S05]  /*0110*/  LEA.HI.SX32 R9, R0, R9, 0x18 ;  /* 0x0000000900097211 */ /* 0x000fca00078fc2ff */
[----:B------:R-:W-:-:S04]  /*0120*/  IMAD R9, R9, -0x1e0, R3 ;  /* 0xfffffe2009097824 */ /* 0x000fc800078e0203 */
[----:B--2---:R-:W-:Y:S01]  /*0130*/  IMAD.WIDE R6, R9, 0x4, R6 ;  /* 0x0000000409067825 */ /* 0x004fe200078e0206 */
[----:B------:R-:W-:-:S04]  /*0140*/  CS2R R8, SRZ ;  /* 0x0000000000087805 */ /* 0x000fc8000001ff00 */
[----:B------:R1:W2:Y:S04]  /*0150*/  @!P0 LDG.E.EL.64 R10, desc[UR4][R6.64] ;  /* 0x00000004060a8981 */ /* 0x0002a8000c2e1b00 */
[----:B------:R-:W2:Y:S01]  /*0160*/  @!P0 LDG.E.64 R8, desc[UR4][R4.64] ;  /* 0x0000000404088981 */ /* 0x000ea2000c1e1b00 */
[----:B------:R-:W-:Y:S01]  /*0170*/  IMAD.MOV.U32 R0, RZ, RZ, 0x3e4ccccd ;  /* 0x3e4ccccdff007424 */ /* 0x000fe200078e00ff */
[----:B------:R-:W-:Y:S02]  /*0180*/  SHF.R.S32.HI R13, RZ, 0x1f, R3 ;  /* 0x0000001fff0d7819 */ /* 0x000fe40000011403 */
[----:B-1----:R-:W-:-:S04]  /*0190*/  IADD3 R6, P3, R3, UR6, RZ ;  /* 0x0000000603067c10 */ /* 0x002fc8000ff7e0ff */
[----:B------:R-:W-:Y:S01]  /*01a0*/  IADD3.X R7, R13, UR7, RZ, P3, !PT ;  /* 0x000000070d077c10 */ /* 0x000fe20009ffe4ff */
[----:B--2---:R-:W-:Y:S01]  /*01b0*/  FADD R9, R11, R9 ;  /* 0x000000090b097221 */ /* 0x004fe20000000000 */
[----:B------:R-:W-:-:S03]  /*01c0*/  FADD R8, R10, R8 ;  /* 0x000000080a087221 */ /* 0x000fc60000000000 */
[-C--:B------:R-:W-:Y:S01]  /*01d0*/  FFMA R9, R9, R0.reuse, 0.5 ;  /* 0x3f00000009097423 */ /* 0x080fe20000000000 */
[----:B------:R-:W-:-:S03]  /*01e0*/  FFMA R8, R8, R0, 0.5 ;  /* 0x3f00000008087423 */ /* 0x000fc60000000000 */
[----:B------:R-:W-:Y:S01]  /*01f0*/  FADD R9, RZ, -R9 ;  /* 0x80000009ff097221 */ /* 0x000fe20000000000 */
[----:B------:R-:W-:-:S03]  /*0200*/  FADD R8, RZ, -R8 ;  /* 0x80000008ff087221 */ /* 0x000fc60000000000 */
[----:B------:R-:W-:Y:S01]  /*0210*/  FADD R0, RZ, -R9 ;  /* 0x80000009ff007221 */ /* 0x000fe20000000000 */
[----:B------:R-:W-:Y:S01]  /*0220*/  FADD R2, RZ, -R8 ;  /* 0x80000008ff027221 */ /* 0x000fe20000000000 */
[----:B------:R-:W-:Y:S02]  /*0230*/  FSETP.GTU.AND P2, PT, R9, -1, PT ;  /* 0xbf8000000900780b */ /* 0x000fe40003f4c000 */
[----:B------:R-:W-:Y:S02]  /*0240*/  FSETP.GTU.AND P1, PT, R8, -1, PT ;  /* 0xbf8000000800780b */ /* 0x000fe40003f2c000 */
[----:B------:R-:W-:Y:S02]  /*0250*/  FSEL R12, R0, 1, P2 ;  /* 0x3f800000000c7808 */ /* 0x000fe40001000000 */
[----:B------:R-:W-:Y:S02]  /*0260*/  FSEL R10, R2, 1, P1 ;  /* 0x3f800000020a7808 */ /* 0x000fe40000800000 */
[----:B------:R-:W-:-:S02]  /*0270*/  FSETP.GTU.AND P4, PT, R12, RZ, PT ;  /* 0x000000ff0c00720b */ /* 0x000fc40003f8c000 */
[----:B------:R-:W-:Y:S02]  /*0280*/  FSETP.GTU.AND P5, PT, R10, RZ, PT ;  /* 0x000000ff0a00720b */ /* 0x000fe40003fac000 */
[----:B------:R-:W-:Y:S02]  /*0290*/  SEL R0, RZ, 0x1, P1 ;  /* 0x00000001ff007807 */ /* 0x000fe40000800000 */
[----:B------:R-:W-:Y:S02]  /*02a0*/  SEL R9, RZ, 0x100, P2 ;  /* 0x00000100ff097807 */ /* 0x000fe40001000000 */
[----:B------:R-:W-:Y:S02]  /*02b0*/  SEL R8, RZ, 0x1, P5 ;  /* 0x00000001ff087807 */ /* 0x000fe40002800000 */
[----:B------:R-:W-:Y:S02]  /*02c0*/  SEL R11, RZ, 0x100, P4 ;  /* 0x00000100ff0b7807 */ /* 0x000fe40002000000 */
[----:B------:R-:W-:Y:S01]  /*02d0*/  IADD3 R2, P3, R3, UR8, RZ ;  /* 0x0000000803027c10 */ /* 0x000fe2000ff7e0ff */
[----:B------:R-:W-:-:S02]  /*02e0*/  IMAD.IADD R9, R0, 0x1, R9 ;  /* 0x0000000100097824 */ /* 0x000fc400078e0209 */
[----:B------:R-:W-:Y:S01]  /*02f0*/  IMAD.IADD R11, R8, 0x1, R11 ;  /* 0x00000001080b7824 */ /* 0x000fe200078e020b */
[----:B------:R-:W-:Y:S02]  /*0300*/  IADD3.X R3, R13, UR9, RZ, P3, !PT ;  /* 0x000000090d037c10 */ /* 0x000fe40009ffe4ff */
[----:B------:R1:W-:Y:S01]  /*0310*/  @!P0 STG.E.U16 desc[UR4][R6.64], R9 ;  /* 0x0000000906008986 */ /* 0x0003e2000c101504 */
[----:B------:R-:W-:-:S03]  /*0320*/  SEL R14, R10, RZ, P5 ;  /* 0x000000ff0a0e7207 */ /* 0x000fc60002800000 */
[----:B------:R1:W-:Y:S01]  /*0330*/  @!P0 STG.E.U16 desc[UR4][R2.64], R11 ;  /* 0x0000000b02008986 */ /* 0x0003e2000c101504 */
[----:B------:R-:W-:Y:S01]  /*0340*/  SEL R15, R12, RZ, P4 ;  /* 0x000000ff0c0f7207 */ /* 0x000fe20002000000 */
[----:B------:R-:W-:Y:S06]  /*0350*/  @P0 EXIT ;  /* 0x000000000000094d */ /* 0x000fec0003800000 */
[----:B------:R-:W-:Y:S01]  /*0360*/  STG.E.64 desc[UR4][R4.64], R14 ;  /* 0x0000000e04007986 */ /* 0x000fe2000c101b04 */
[----:B------:R-:W-:Y:S05]  /*0370*/  EXIT ;  /* 0x000000000000794d */ /* 0x000fea0003800000 */
.L_x_0:
[----:B------:R-:W-:-:S00]  /*0380*/  BRA `(.L_x_0) ;  /* 0xfffffffc00fc7947 */ /* 0x000fc0000383ffff */
[----:B------:R-:W-:-:S00]  /*0390*/  NOP ;  /* 0x0000000000007918 */ /* 0x000fc00000000000 */
        /* <DEDUP_REMOVED lines=14> */
.L_x_1:


//--------------------- .nv.constant0.triton_poi_fused_add_convolution_mul_neg_threshold_54 --------------------------
	.section	.nv.constant0.triton_poi_fused_add_convolution_mul_neg_threshold_54,"a",@progbits
	.sectionflags	@""
	.align	4
.nv.constant0.triton_poi_fused_add_convolution_mul_neg_threshold_54:
	.zero		564
